//
// Generated by NVIDIA NVVM Compiler
//
// Compiler Build ID: CL-36424714
// Cuda compilation tools, release 13.0, V13.0.88
// Based on NVVM 20.0.0
//

.version 9.0
.target sm_100
.address_size 64

	// .globl	_ZN3cub18CUB_300001_SM_10006detail11EmptyKernelIvEEvv
.global .align 1 .b8 _ZN41_INTERNAL_8e469589_4_k_cu_583471ac_1266354cuda3std3__45__cpo5beginE[1];
.global .align 1 .b8 _ZN41_INTERNAL_8e469589_4_k_cu_583471ac_1266354cuda3std3__45__cpo3endE[1];
.global .align 1 .b8 _ZN41_INTERNAL_8e469589_4_k_cu_583471ac_1266354cuda3std3__45__cpo6cbeginE[1];
.global .align 1 .b8 _ZN41_INTERNAL_8e469589_4_k_cu_583471ac_1266354cuda3std3__45__cpo4cendE[1];
.global .align 1 .b8 _ZN41_INTERNAL_8e469589_4_k_cu_583471ac_1266354cuda3std3__45__cpo6rbeginE[1];
.global .align 1 .b8 _ZN41_INTERNAL_8e469589_4_k_cu_583471ac_1266354cuda3std3__45__cpo4rendE[1];
.global .align 1 .b8 _ZN41_INTERNAL_8e469589_4_k_cu_583471ac_1266354cuda3std3__45__cpo7crbeginE[1];
.global .align 1 .b8 _ZN41_INTERNAL_8e469589_4_k_cu_583471ac_1266354cuda3std3__45__cpo5crendE[1];
.global .align 1 .b8 _ZN41_INTERNAL_8e469589_4_k_cu_583471ac_1266354cuda3std3__443_GLOBAL__N__8e469589_4_k_cu_583471ac_1266356ignoreE[1];
.global .align 1 .b8 _ZN41_INTERNAL_8e469589_4_k_cu_583471ac_1266354cuda3std3__419piecewise_constructE[1];
.global .align 1 .b8 _ZN41_INTERNAL_8e469589_4_k_cu_583471ac_1266354cuda3std3__48in_placeE[1];
.global .align 1 .b8 _ZN41_INTERNAL_8e469589_4_k_cu_583471ac_1266354cuda3std3__420unreachable_sentinelE[1];
.global .align 1 .b8 _ZN41_INTERNAL_8e469589_4_k_cu_583471ac_1266354cuda3std3__47nulloptE[1];
.global .align 1 .b8 _ZN41_INTERNAL_8e469589_4_k_cu_583471ac_1266354cuda3std3__48unexpectE[1];
.global .align 1 .b8 _ZN41_INTERNAL_8e469589_4_k_cu_583471ac_1266354cuda3std6ranges3__45__cpo4swapE[1];
.global .align 1 .b8 _ZN41_INTERNAL_8e469589_4_k_cu_583471ac_1266354cuda3std6ranges3__45__cpo9iter_moveE[1];
.global .align 1 .b8 _ZN41_INTERNAL_8e469589_4_k_cu_583471ac_1266354cuda3std6ranges3__45__cpo5beginE[1];
.global .align 1 .b8 _ZN41_INTERNAL_8e469589_4_k_cu_583471ac_1266354cuda3std6ranges3__45__cpo3endE[1];
.global .align 1 .b8 _ZN41_INTERNAL_8e469589_4_k_cu_583471ac_1266354cuda3std6ranges3__45__cpo6cbeginE[1];
.global .align 1 .b8 _ZN41_INTERNAL_8e469589_4_k_cu_583471ac_1266354cuda3std6ranges3__45__cpo4cendE[1];
.global .align 1 .b8 _ZN41_INTERNAL_8e469589_4_k_cu_583471ac_1266354cuda3std6ranges3__45__cpo7advanceE[1];
.global .align 1 .b8 _ZN41_INTERNAL_8e469589_4_k_cu_583471ac_1266354cuda3std6ranges3__45__cpo9iter_swapE[1];
.global .align 1 .b8 _ZN41_INTERNAL_8e469589_4_k_cu_583471ac_1266354cuda3std6ranges3__45__cpo4nextE[1];
.global .align 1 .b8 _ZN41_INTERNAL_8e469589_4_k_cu_583471ac_1266354cuda3std6ranges3__45__cpo4prevE[1];
.global .align 1 .b8 _ZN41_INTERNAL_8e469589_4_k_cu_583471ac_1266354cuda3std6ranges3__45__cpo4dataE[1];
.global .align 1 .b8 _ZN41_INTERNAL_8e469589_4_k_cu_583471ac_1266354cuda3std6ranges3__45__cpo5cdataE[1];
.global .align 1 .b8 _ZN41_INTERNAL_8e469589_4_k_cu_583471ac_1266354cuda3std6ranges3__45__cpo4sizeE[1];
.global .align 1 .b8 _ZN41_INTERNAL_8e469589_4_k_cu_583471ac_1266354cuda3std6ranges3__45__cpo5ssizeE[1];
.global .align 1 .b8 _ZN41_INTERNAL_8e469589_4_k_cu_583471ac_1266354cuda3std6ranges3__45__cpo8distanceE[1];
.global .align 1 .b8 _ZN41_INTERNAL_8e469589_4_k_cu_583471ac_1266356thrust24THRUST_300001_SM_1000_NS6system6detail10sequential3seqE[1];
.global .align 1 .b8 _ZN41_INTERNAL_8e469589_4_k_cu_583471ac_1266356thrust24THRUST_300001_SM_1000_NS12placeholders2_1E[1];
.global .align 1 .b8 _ZN41_INTERNAL_8e469589_4_k_cu_583471ac_1266356thrust24THRUST_300001_SM_1000_NS12placeholders2_2E[1];
.global .align 1 .b8 _ZN41_INTERNAL_8e469589_4_k_cu_583471ac_1266356thrust24THRUST_300001_SM_1000_NS12placeholders2_3E[1];
.global .align 1 .b8 _ZN41_INTERNAL_8e469589_4_k_cu_583471ac_1266356thrust24THRUST_300001_SM_1000_NS12placeholders2_4E[1];
.global .align 1 .b8 _ZN41_INTERNAL_8e469589_4_k_cu_583471ac_1266356thrust24THRUST_300001_SM_1000_NS12placeholders2_5E[1];
.global .align 1 .b8 _ZN41_INTERNAL_8e469589_4_k_cu_583471ac_1266356thrust24THRUST_300001_SM_1000_NS12placeholders2_6E[1];
.global .align 1 .b8 _ZN41_INTERNAL_8e469589_4_k_cu_583471ac_1266356thrust24THRUST_300001_SM_1000_NS12placeholders2_7E[1];
.global .align 1 .b8 _ZN41_INTERNAL_8e469589_4_k_cu_583471ac_1266356thrust24THRUST_300001_SM_1000_NS12placeholders2_8E[1];
.global .align 1 .b8 _ZN41_INTERNAL_8e469589_4_k_cu_583471ac_1266356thrust24THRUST_300001_SM_1000_NS12placeholders2_9E[1];
.global .align 1 .b8 _ZN41_INTERNAL_8e469589_4_k_cu_583471ac_1266356thrust24THRUST_300001_SM_1000_NS12placeholders3_10E[1];

.visible .entry _ZN3cub18CUB_300001_SM_10006detail11EmptyKernelIvEEvv()
{


	ret;

}


// ===== COMPILED SASS (sm_100) =====

	.target	sm_100

	.elftype	@"ET_EXEC"


//--------------------- .note.nv.tkinfo           --------------------------
	.section	.note.nv.tkinfo,"",@"SHT_NOTE"
	.sectionflags	@"SHF_NOTE_NV_TKINFO"
	.tkinfo
        /*0018*/ 	.word	0x00000002
        /*0030*/ 	.string	""
        /*0030*/ 	.string	"ptxas"
        /*0030*/ 	.string	"Cuda compilation tools, release 13.0, V13.0.88"
        /*0030*/ 	.string	"Build cuda_13.0.r13.0/compiler.36424714_0"
        /*0030*/ 	.string	"-arch sm_100 -m 64 "



//--------------------- .note.nv.cuinfo           --------------------------
	.section	.note.nv.cuinfo,"",@"SHT_NOTE"
	.sectionflags	@"SHF_NOTE_NV_CUINFO"
        /*0018*/ 	.short	0x0002
        /*001a*/ 	.short	0x0064
        /*001c*/ 	.short	0x0082
	.zero		2


//--------------------- .nv.info                  --------------------------
	.section	.nv.info,"",@"SHT_CUDA_INFO"
	.align	4


	//----- nvinfo : EIATTR_REGCOUNT
	.align		4
        /*0000*/ 	.byte	0x04, 0x2f
        /*0002*/ 	.short	(.L_41 - .L_40)
	.align		4
.L_40:
        /*0004*/ 	.word	index@(_ZN3cub18CUB_300001_SM_10006detail11EmptyKernelIvEEvv)
        /*0008*/ 	.word	0x00000004


	//----- nvinfo : EIATTR_FRAME_SIZE
	.align		4
.L_41:
        /*000c*/ 	.byte	0x04, 0x11
        /*000e*/ 	.short	(.L_43 - .L_42)
	.align		4
.L_42:
        /*0010*/ 	.word	index@(_ZN3cub18CUB_300001_SM_10006detail11EmptyKernelIvEEvv)
        /*0014*/ 	.word	0x00000000


	//----- nvinfo : EIATTR_MIN_STACK_SIZE
	.align		4
.L_43:
        /*0018*/ 	.byte	0x04, 0x12
        /*001a*/ 	.short	(.L_45 - .L_44)
	.align		4
.L_44:
        /*001c*/ 	.word	index@(_ZN3cub18CUB_300001_SM_10006detail11EmptyKernelIvEEvv)
        /*0020*/ 	.word	0x00000000
.L_45:


//--------------------- .nv.compat                --------------------------
	.section	.nv.compat,"",@"SHT_CUDA_COMPAT_INFO"
	.align	4
        /*0000*/ 	.byte	0x02, 0x09, 0x00, 0x00, 0x02, 0x02, 0x01, 0x00, 0x02, 0x05, 0x05, 0x00, 0x03, 0x07, 0x01, 0x01
        /*0010*/ 	.byte	0x02, 0x03, 0x00, 0x00, 0x02, 0x06, 0x01, 0x00, 0x04, 0x0b, 0x08, 0x00, 0x09, 0x00, 0x00, 0x00
        /*0020*/ 	.byte	0x00, 0x00, 0x00, 0x00


//--------------------- .nv.info._ZN3cub18CUB_300001_SM_10006detail11EmptyKernelIvEEvv --------------------------
	.section	.nv.info._ZN3cub18CUB_300001_SM_10006detail11EmptyKernelIvEEvv,"",@"SHT_CUDA_INFO"
	.sectionflags	@""
	.align	4


	//----- nvinfo : EIATTR_CUDA_API_VERSION
	.align		4
        /*0000*/ 	.byte	0x04, 0x37
        /*0002*/ 	.short	(.L_47 - .L_46)
.L_46:
        /*0004*/ 	.word	0x00000082


	//----- nvinfo : EIATTR_SPARSE_MMA_MASK
	.align		4
.L_47:
        /*0008*/ 	.byte	0x03, 0x50
        /*000a*/ 	.short	0x0000


	//----- nvinfo : EIATTR_MAXREG_COUNT
	.align		4
        /*000c*/ 	.byte	0x03, 0x1b
        /*000e*/ 	.short	0x00ff


	//----- nvinfo : EIATTR_MERCURY_ISA_VERSION
	.align		4
        /*0010*/ 	.byte	0x03, 0x5f
        /*0012*/ 	.short	0x0101


	//----- nvinfo : EIATTR_VRC_CTA_INIT_COUNT
	.align		4
        /*0014*/ 	.byte	0x02, 0x4a
	.zero		1
	.zero		1


	//----- nvinfo : EIATTR_EXIT_INSTR_OFFSETS
	.align		4
        /*0018*/ 	.byte	0x04, 0x1c
        /*001a*/ 	.short	(.L_49 - .L_48)


	//   ....[0]....
.L_48:
        /*001c*/ 	.word	0x00000010


	//----- nvinfo : EIATTR_SW_WAR
	.align		4
.L_49:
        /*0020*/ 	.byte	0x04, 0x36
        /*0022*/ 	.short	(.L_51 - .L_50)
.L_50:
        /*0024*/ 	.word	0x00000008
.L_51:


//--------------------- .nv.callgraph             --------------------------
	.section	.nv.callgraph,"",@"SHT_CUDA_CALLGRAPH"
	.align	4
	.sectionentsize	8
	.align		4
        /*0000*/ 	.word	0x00000000
	.align		4
        /*0004*/ 	.word	0xffffffff
	.align		4
        /*0008*/ 	.word	0x00000000
	.align		4
        /*000c*/ 	.word	0xfffffffe
	.align		4
        /*0010*/ 	.word	0x00000000
	.align		4
        /*0014*/ 	.word	0xfffffffd
	.align		4
        /*0018*/ 	.word	0x00000000
	.align		4
        /*001c*/ 	.word	0xfffffffc


//--------------------- .nv.constant4             --------------------------
	.section	.nv.constant4,"a",@progbits
	.align	8
	.align		8
.nv.constant4:
        /*0000*/ 	.dword	_ZN41_INTERNAL_8e469589_4_k_cu_583471ac_1270214cuda3std3__45__cpo5beginE
	.align		8
        /*0008*/ 	.dword	_ZN41_INTERNAL_8e469589_4_k_cu_583471ac_1270214cuda3std3__45__cpo3endE
	.align		8
        /*0010*/ 	.dword	_ZN41_INTERNAL_8e469589_4_k_cu_583471ac_1270214cuda3std3__45__cpo6cbeginE
	.align		8
        /*0018*/ 	.dword	_ZN41_INTERNAL_8e469589_4_k_cu_583471ac_1270214cuda3std3__45__cpo4cendE
	.align		8
        /*0020*/ 	.dword	_ZN41_INTERNAL_8e469589_4_k_cu_583471ac_1270214cuda3std3__45__cpo6rbeginE
	.align		8
        /*0028*/ 	.dword	_ZN41_INTERNAL_8e469589_4_k_cu_583471ac_1270214cuda3std3__45__cpo4rendE
	.align		8
        /*0030*/ 	.dword	_ZN41_INTERNAL_8e469589_4_k_cu_583471ac_1270214cuda3std3__45__cpo7crbeginE
	.align		8
        /*0038*/ 	.dword	_ZN41_INTERNAL_8e469589_4_k_cu_583471ac_1270214cuda3std3__45__cpo5crendE
	.align		8
        /*0040*/ 	.dword	_ZN41_INTERNAL_8e469589_4_k_cu_583471ac_1270214cuda3std3__443_GLOBAL__N__8e469589_4_k_cu_583471ac_1270216ignoreE
	.align		8
        /*0048*/ 	.dword	_ZN41_INTERNAL_8e469589_4_k_cu_583471ac_1270214cuda3std3__419piecewise_constructE
	.align		8
        /*0050*/ 	.dword	_ZN41_INTERNAL_8e469589_4_k_cu_583471ac_1270214cuda3std3__48in_placeE
	.align		8
        /*0058*/ 	.dword	_ZN41_INTERNAL_8e469589_4_k_cu_583471ac_1270214cuda3std3__420unreachable_sentinelE
	.align		8
        /*0060*/ 	.dword	_ZN41_INTERNAL_8e469589_4_k_cu_583471ac_1270214cuda3std3__47nulloptE
	.align		8
        /*0068*/ 	.dword	_ZN41_INTERNAL_8e469589_4_k_cu_583471ac_1270214cuda3std3__48unexpectE
	.align		8
        /*0070*/ 	.dword	_ZN41_INTERNAL_8e469589_4_k_cu_583471ac_1270214cuda3std6ranges3__45__cpo4swapE
	.align		8
        /*0078*/ 	.dword	_ZN41_INTERNAL_8e469589_4_k_cu_583471ac_1270214cuda3std6ranges3__45__cpo9iter_moveE
	.align		8
        /*0080*/ 	.dword	_ZN41_INTERNAL_8e469589_4_k_cu_583471ac_1270214cuda3std6ranges3__45__cpo5beginE
	.align		8
        /*0088*/ 	.dword	_ZN41_INTERNAL_8e469589_4_k_cu_583471ac_1270214cuda3std6ranges3__45__cpo3endE
	.align		8
        /*0090*/ 	.dword	_ZN41_INTERNAL_8e469589_4_k_cu_583471ac_1270214cuda3std6ranges3__45__cpo6cbeginE
	.align		8
        /*0098*/ 	.dword	_ZN41_INTERNAL_8e469589_4_k_cu_583471ac_1270214cuda3std6ranges3__45__cpo4cendE
	.align		8
        /*00a0*/ 	.dword	_ZN41_INTERNAL_8e469589_4_k_cu_583471ac_1270214cuda3std6ranges3__45__cpo7advanceE
	.align		8
        /*00a8*/ 	.dword	_ZN41_INTERNAL_8e469589_4_k_cu_583471ac_1270214cuda3std6ranges3__45__cpo9iter_swapE
	.align		8
        /*00b0*/ 	.dword	_ZN41_INTERNAL_8e469589_4_k_cu_583471ac_1270214cuda3std6ranges3__45__cpo4nextE
	.align		8
        /*00b8*/ 	.dword	_ZN41_INTERNAL_8e469589_4_k_cu_583471ac_1270214cuda3std6ranges3__45__cpo4prevE
	.align		8
        /*00c0*/ 	.dword	_ZN41_INTERNAL_8e469589_4_k_cu_583471ac_1270214cuda3std6ranges3__45__cpo4dataE
	.align		8
        /*00c8*/ 	.dword	_ZN41_INTERNAL_8e469589_4_k_cu_583471ac_1270214cuda3std6ranges3__45__cpo5cdataE
	.align		8
        /*00d0*/ 	.dword	_ZN41_INTERNAL_8e469589_4_k_cu_583471ac_1270214cuda3std6ranges3__45__cpo4sizeE
	.align		8
        /*00d8*/ 	.dword	_ZN41_INTERNAL_8e469589_4_k_cu_583471ac_1270214cuda3std6ranges3__45__cpo5ssizeE
	.align		8
        /*00e0*/ 	.dword	_ZN41_INTERNAL_8e469589_4_k_cu_583471ac_1270214cuda3std6ranges3__45__cpo8distanceE
	.align		8
        /*00e8*/ 	.dword	_ZN41_INTERNAL_8e469589_4_k_cu_583471ac_1270216thrust24THRUST_300001_SM_1000_NS6system6detail10sequential3seqE
	.align		8
        /*00f0*/ 	.dword	_ZN41_INTERNAL_8e469589_4_k_cu_583471ac_1270216thrust24THRUST_300001_SM_1000_NS12placeholders2_1E
	.align		8
        /*00f8*/ 	.dword	_ZN41_INTERNAL_8e469589_4_k_cu_583471ac_1270216thrust24THRUST_300001_SM_1000_NS12placeholders2_2E
	.align		8
        /*0100*/ 	.dword	_ZN41_INTERNAL_8e469589_4_k_cu_583471ac_1270216thrust24THRUST_300001_SM_1000_NS12placeholders2_3E
	.align		8
        /*0108*/ 	.dword	_ZN41_INTERNAL_8e469589_4_k_cu_583471ac_1270216thrust24THRUST_300001_SM_1000_NS12placeholders2_4E
	.align		8
        /*0110*/ 	.dword	_ZN41_INTERNAL_8e469589_4_k_cu_583471ac_1270216thrust24THRUST_300001_SM_1000_NS12placeholders2_5E
	.align		8
        /*0118*/ 	.dword	_ZN41_INTERNAL_8e469589_4_k_cu_583471ac_1270216thrust24THRUST_300001_SM_1000_NS12placeholders2_6E
	.align		8
        /*0120*/ 	.dword	_ZN41_INTERNAL_8e469589_4_k_cu_583471ac_1270216thrust24THRUST_300001_SM_1000_NS12placeholders2_7E
	.align		8
        /*0128*/ 	.dword	_ZN41_INTERNAL_8e469589_4_k_cu_583471ac_1270216thrust24THRUST_300001_SM_1000_NS12placeholders2_8E
	.align		8
        /*0130*/ 	.dword	_ZN41_INTERNAL_8e469589_4_k_cu_583471ac_1270216thrust24THRUST_300001_SM_1000_NS12placeholders2_9E
	.align		8
        /*0138*/ 	.dword	_ZN41_INTERNAL_8e469589_4_k_cu_583471ac_1270216thrust24THRUST_300001_SM_1000_NS12placeholders3_10E


//--------------------- .text._ZN3cub18CUB_300001_SM_10006detail11EmptyKernelIvEEvv --------------------------
	.section	.text._ZN3cub18CUB_300001_SM_10006detail11EmptyKernelIvEEvv,"ax",@progbits
	.align	128
        .global         _ZN3cub18CUB_300001_SM_10006detail11EmptyKernelIvEEvv
        .type           _ZN3cub18CUB_300001_SM_10006detail11EmptyKernelIvEEvv,@function
        .size           _ZN3cub18CUB_300001_SM_10006detail11EmptyKernelIvEEvv,(.L_x_1 - _ZN3cub18CUB_300001_SM_10006detail11EmptyKernelIvEEvv)
        .other          _ZN3cub18CUB_300001_SM_10006detail11EmptyKernelIvEEvv,@"STO_CUDA_ENTRY STV_DEFAULT"
_ZN3cub18CUB_300001_SM_10006detail11EmptyKernelIvEEvv:
.text._ZN3cub18CUB_300001_SM_10006detail11EmptyKernelIvEEvv:
[----:B------:R-:W-:Y:S01]  /*0000*/  LDC R1, c[0x0][0x37c] ;  /* 0x0000df00ff017b82 */ /* 0x000fe20000000800 */
[----:B------:R-:W-:Y:S05]  /*0010*/  EXIT ;  /* 0x000000000000794d */ /* 0x000fea0003800000 */
.L_x_0:
[----:B------:R-:W-:-:S00]  /*0020*/  BRA `(.L_x_0) ;  /* 0xfffffffc00fc7947 */ /* 0x000fc0000383ffff */
[----:B------:R-:W-:-:S00]  /*0030*/  NOP ;  /* 0x0000000000007918 */ /* 0x000fc00000000000 */
        /* <DEDUP_REMOVED lines=12> */
.L_x_1:


//--------------------- .nv.shared.reserved.0     --------------------------
	.section	.nv.shared.reserved.0,"aw",@nobits
	.weak		__nv_reservedSMEM_offset_0_alias
	.size		__nv_reservedSMEM_offset_0_alias, 0, 64
	.other		__nv_reservedSMEM_offset_0_alias,@"STO_CUDA_RESERVED_SHARED STV_DEFAULT"
__nv_reservedSMEM_offset_0_alias:
	.zero		0
	.zero		64


//--------------------- .nv.global                --------------------------
	.section	.nv.global,"aw",@nobits
.nv.global:
	.type		_ZN41_INTERNAL_8e469589_4_k_cu_583471ac_1270216thrust24THRUST_300001_SM_1000_NS12placeholders2_5E,@object
	.size		_ZN41_INTERNAL_8e469589_4_k_cu_583471ac_1270216thrust24THRUST_300001_SM_1000_NS12placeholders2_5E,(_ZN41_INTERNAL_8e469589_4_k_cu_583471ac_1270214cuda3std3__45__cpo6cbeginE - _ZN41_INTERNAL_8e469589_4_k_cu_583471ac_1270216thrust24THRUST_300001_SM_1000_NS12placeholders2_5E)
_ZN41_INTERNAL_8e469589_4_k_cu_583471ac_1270216thrust24THRUST_300001_SM_1000_NS12placeholders2_5E:
	.zero		1
	.type		_ZN41_INTERNAL_8e469589_4_k_cu_583471ac_1270214cuda3std3__45__cpo6cbeginE,@object
	.size		_ZN41_INTERNAL_8e469589_4_k_cu_583471ac_1270214cuda3std3__45__cpo6cbeginE,(_ZN41_INTERNAL_8e469589_4_k_cu_583471ac_1270214cuda3std6ranges3__45__cpo6cbeginE - _ZN41_INTERNAL_8e469589_4_k_cu_583471ac_1270214cuda3std3__45__cpo6cbeginE)
_ZN41_INTERNAL_8e469589_4_k_cu_583471ac_1270214cuda3std3__45__cpo6cbeginE:
	.zero		1
	.type		_ZN41_INTERNAL_8e469589_4_k_cu_583471ac_1270214cuda3std6ranges3__45__cpo6cbeginE,@object
	.size		_ZN41_INTERNAL_8e469589_4_k_cu_583471ac_1270214cuda3std6ranges3__45__cpo6cbeginE,(_ZN41_INTERNAL_8e469589_4_k_cu_583471ac_1270214cuda3std3__48in_placeE - _ZN41_INTERNAL_8e469589_4_k_cu_583471ac_1270214cuda3std6ranges3__45__cpo6cbeginE)
_ZN41_INTERNAL_8e469589_4_k_cu_583471ac_1270214cuda3std6ranges3__45__cpo6cbeginE:
	.zero		1
	.type		_ZN41_INTERNAL_8e469589_4_k_cu_583471ac_1270214cuda3std3__48in_placeE,@object
	.size		_ZN41_INTERNAL_8e469589_4_k_cu_583471ac_1270214cuda3std3__48in_placeE,(_ZN41_INTERNAL_8e469589_4_k_cu_583471ac_1270214cuda3std6ranges3__45__cpo4sizeE - _ZN41_INTERNAL_8e469589_4_k_cu_583471ac_1270214cuda3std3__48in_placeE)
_ZN41_INTERNAL_8e469589_4_k_cu_583471ac_1270214cuda3std3__48in_placeE:
	.zero		1
	.type		_ZN41_INTERNAL_8e469589_4_k_cu_583471ac_1270214cuda3std6ranges3__45__cpo4sizeE,@object
	.size		_ZN41_INTERNAL_8e469589_4_k_cu_583471ac_1270214cuda3std6ranges3__45__cpo4sizeE,(_ZN41_INTERNAL_8e469589_4_k_cu_583471ac_1270216thrust24THRUST_300001_SM_1000_NS12placeholders2_9E - _ZN41_INTERNAL_8e469589_4_k_cu_583471ac_1270214cuda3std6ranges3__45__cpo4sizeE)
_ZN41_INTERNAL_8e469589_4_k_cu_583471ac_1270214cuda3std6ranges3__45__cpo4sizeE:
	.zero		1
	.type		_ZN41_INTERNAL_8e469589_4_k_cu_583471ac_1270216thrust24THRUST_300001_SM_1000_NS12placeholders2_9E,@object
	.size		_ZN41_INTERNAL_8e469589_4_k_cu_583471ac_1270216thrust24THRUST_300001_SM_1000_NS12placeholders2_9E,(_ZN41_INTERNAL_8e469589_4_k_cu_583471ac_1270214cuda3std3__45__cpo7crbeginE - _ZN41_INTERNAL_8e469589_4_k_cu_583471ac_1270216thrust24THRUST_300001_SM_1000_NS12placeholders2_9E)
_ZN41_INTERNAL_8e469589_4_k_cu_583471ac_1270216thrust24THRUST_300001_SM_1000_NS12placeholders2_9E:
	.zero		1
	.type		_ZN41_INTERNAL_8e469589_4_k_cu_583471ac_1270214cuda3std3__45__cpo7crbeginE,@object
	.size		_ZN41_INTERNAL_8e469589_4_k_cu_583471ac_1270214cuda3std3__45__cpo7crbeginE,(_ZN41_INTERNAL_8e469589_4_k_cu_583471ac_1270214cuda3std6ranges3__45__cpo4nextE - _ZN41_INTERNAL_8e469589_4_k_cu_583471ac_1270214cuda3std3__45__cpo7crbeginE)
_ZN41_INTERNAL_8e469589_4_k_cu_583471ac_1270214cuda3std3__45__cpo7crbeginE:
	.zero		1
	.type		_ZN41_INTERNAL_8e469589_4_k_cu_583471ac_1270214cuda3std6ranges3__45__cpo4nextE,@object
	.size		_ZN41_INTERNAL_8e469589_4_k_cu_583471ac_1270214cuda3std6ranges3__45__cpo4nextE,(_ZN41_INTERNAL_8e469589_4_k_cu_583471ac_1270214cuda3std6ranges3__45__cpo4swapE - _ZN41_INTERNAL_8e469589_4_k_cu_583471ac_1270214cuda3std6ranges3__45__cpo4nextE)
_ZN41_INTERNAL_8e469589_4_k_cu_583471ac_1270214cuda3std6ranges3__45__cpo4nextE:
	.zero		1
	.type		_ZN41_INTERNAL_8e469589_4_k_cu_583471ac_1270214cuda3std6ranges3__45__cpo4swapE,@object
	.size		_ZN41_INTERNAL_8e469589_4_k_cu_583471ac_1270214cuda3std6ranges3__45__cpo4swapE,(_ZN41_INTERNAL_8e469589_4_k_cu_583471ac_1270216thrust24THRUST_300001_SM_1000_NS12placeholders2_1E - _ZN41_INTERNAL_8e469589_4_k_cu_583471ac_1270214cuda3std6ranges3__45__cpo4swapE)
_ZN41_INTERNAL_8e469589_4_k_cu_583471ac_1270214cuda3std6ranges3__45__cpo4swapE:
	.zero		1
	.type		_ZN41_INTERNAL_8e469589_4_k_cu_583471ac_1270216thrust24THRUST_300001_SM_1000_NS12placeholders2_1E,@object
	.size		_ZN41_INTERNAL_8e469589_4_k_cu_583471ac_1270216thrust24THRUST_300001_SM_1000_NS12placeholders2_1E,(_ZN41_INTERNAL_8e469589_4_k_cu_583471ac_1270216thrust24THRUST_300001_SM_1000_NS12placeholders2_3E - _ZN41_INTERNAL_8e469589_4_k_cu_583471ac_1270216thrust24THRUST_300001_SM_1000_NS12placeholders2_1E)
_ZN41_INTERNAL_8e469589_4_k_cu_583471ac_1270216thrust24THRUST_300001_SM_1000_NS12placeholders2_1E:
	.zero		1
	.type		_ZN41_INTERNAL_8e469589_4_k_cu_583471ac_1270216thrust24THRUST_300001_SM_1000_NS12placeholders2_3E,@object
	.size		_ZN41_INTERNAL_8e469589_4_k_cu_583471ac_1270216thrust24THRUST_300001_SM_1000_NS12placeholders2_3E,(_ZN41_INTERNAL_8e469589_4_k_cu_583471ac_1270214cuda3std3__45__cpo5beginE - _ZN41_INTERNAL_8e469589_4_k_cu_583471ac_1270216thrust24THRUST_300001_SM_1000_NS12placeholders2_3E)
_ZN41_INTERNAL_8e469589_4_k_cu_583471ac_1270216thrust24THRUST_300001_SM_1000_NS12placeholders2_3E:
	.zero		1
	.type		_ZN41_INTERNAL_8e469589_4_k_cu_583471ac_1270214cuda3std3__45__cpo5beginE,@object
	.size		_ZN41_INTERNAL_8e469589_4_k_cu_583471ac_1270214cuda3std3__45__cpo5beginE,(_ZN41_INTERNAL_8e469589_4_k_cu_583471ac_1270214cuda3std6ranges3__45__cpo5beginE - _ZN41_INTERNAL_8e469589_4_k_cu_583471ac_1270214cuda3std3__45__cpo5beginE)
_ZN41_INTERNAL_8e469589_4_k_cu_583471ac_1270214cuda3std3__45__cpo5beginE:
	.zero		1
	.type		_ZN41_INTERNAL_8e469589_4_k_cu_583471ac_1270214cuda3std6ranges3__45__cpo5beginE,@object
	.size		_ZN41_INTERNAL_8e469589_4_k_cu_583471ac_1270214cuda3std6ranges3__45__cpo5beginE,(_ZN41_INTERNAL_8e469589_4_k_cu_583471ac_1270214cuda3std3__443_GLOBAL__N__8e469589_4_k_cu_583471ac_1270216ignoreE - _ZN41_INTERNAL_8e469589_4_k_cu_583471ac_1270214cuda3std6ranges3__45__cpo5beginE)
_ZN41_INTERNAL_8e469589_4_k_cu_583471ac_1270214cuda3std6ranges3__45__cpo5beginE:
	.zero		1
	.type		_ZN41_INTERNAL_8e469589_4_k_cu_583471ac_1270214cuda3std3__443_GLOBAL__N__8e469589_4_k_cu_583471ac_1270216ignoreE,@object
	.size		_ZN41_INTERNAL_8e469589_4_k_cu_583471ac_1270214cuda3std3__443_GLOBAL__N__8e469589_4_k_cu_583471ac_1270216ignoreE,(_ZN41_INTERNAL_8e469589_4_k_cu_583471ac_1270214cuda3std6ranges3__45__cpo4dataE - _ZN41_INTERNAL_8e469589_4_k_cu_583471ac_1270214cuda3std3__443_GLOBAL__N__8e469589_4_k_cu_583471ac_1270216ignoreE)
_ZN41_INTERNAL_8e469589_4_k_cu_583471ac_1270214cuda3std3__443_GLOBAL__N__8e469589_4_k_cu_583471ac_1270216ignoreE:
	.zero		1
	.type		_ZN41_INTERNAL_8e469589_4_k_cu_583471ac_1270214cuda3std6ranges3__45__cpo4dataE,@object
	.size		_ZN41_INTERNAL_8e469589_4_k_cu_583471ac_1270214cuda3std6ranges3__45__cpo4dataE,(_ZN41_INTERNAL_8e469589_4_k_cu_583471ac_1270216thrust24THRUST_300001_SM_1000_NS12placeholders2_7E - _ZN41_INTERNAL_8e469589_4_k_cu_583471ac_1270214cuda3std6ranges3__45__cpo4dataE)
_ZN41_INTERNAL_8e469589_4_k_cu_583471ac_1270214cuda3std6ranges3__45__cpo4dataE:
	.zero		1
	.type		_ZN41_INTERNAL_8e469589_4_k_cu_583471ac_1270216thrust24THRUST_300001_SM_1000_NS12placeholders2_7E,@object
	.size		_ZN41_INTERNAL_8e469589_4_k_cu_583471ac_1270216thrust24THRUST_300001_SM_1000_NS12placeholders2_7E,(_ZN41_INTERNAL_8e469589_4_k_cu_583471ac_1270214cuda3std3__45__cpo6rbeginE - _ZN41_INTERNAL_8e469589_4_k_cu_583471ac_1270216thrust24THRUST_300001_SM_1000_NS12placeholders2_7E)
_ZN41_INTERNAL_8e469589_4_k_cu_583471ac_1270216thrust24THRUST_300001_SM_1000_NS12placeholders2_7E:
	.zero		1
	.type		_ZN41_INTERNAL_8e469589_4_k_cu_583471ac_1270214cuda3std3__45__cpo6rbeginE,@object
	.size		_ZN41_INTERNAL_8e469589_4_k_cu_583471ac_1270214cuda3std3__45__cpo6rbeginE,(_ZN41_INTERNAL_8e469589_4_k_cu_583471ac_1270214cuda3std6ranges3__45__cpo7advanceE - _ZN41_INTERNAL_8e469589_4_k_cu_583471ac_1270214cuda3std3__45__cpo6rbeginE)
_ZN41_INTERNAL_8e469589_4_k_cu_583471ac_1270214cuda3std3__45__cpo6rbeginE:
	.zero		1
	.type		_ZN41_INTERNAL_8e469589_4_k_cu_583471ac_1270214cuda3std6ranges3__45__cpo7advanceE,@object
	.size		_ZN41_INTERNAL_8e469589_4_k_cu_583471ac_1270214cuda3std6ranges3__45__cpo7advanceE,(_ZN41_INTERNAL_8e469589_4_k_cu_583471ac_1270214cuda3std3__47nulloptE - _ZN41_INTERNAL_8e469589_4_k_cu_583471ac_1270214cuda3std6ranges3__45__cpo7advanceE)
_ZN41_INTERNAL_8e469589_4_k_cu_583471ac_1270214cuda3std6ranges3__45__cpo7advanceE:
	.zero		1
	.type		_ZN41_INTERNAL_8e469589_4_k_cu_583471ac_1270214cuda3std3__47nulloptE,@object
	.size		_ZN41_INTERNAL_8e469589_4_k_cu_583471ac_1270214cuda3std3__47nulloptE,(_ZN41_INTERNAL_8e469589_4_k_cu_583471ac_1270214cuda3std6ranges3__45__cpo8distanceE - _ZN41_INTERNAL_8e469589_4_k_cu_583471ac_1270214cuda3std3__47nulloptE)
_ZN41_INTERNAL_8e469589_4_k_cu_583471ac_1270214cuda3std3__47nulloptE:
	.zero		1
	.type		_ZN41_INTERNAL_8e469589_4_k_cu_583471ac_1270214cuda3std6ranges3__45__cpo8distanceE,@object
	.size		_ZN41_INTERNAL_8e469589_4_k_cu_583471ac_1270214cuda3std6ranges3__45__cpo8distanceE,(_ZN41_INTERNAL_8e469589_4_k_cu_583471ac_1270216thrust24THRUST_300001_SM_1000_NS12placeholders2_6E - _ZN41_INTERNAL_8e469589_4_k_cu_583471ac_1270214cuda3std6ranges3__45__cpo8distanceE)
_ZN41_INTERNAL_8e469589_4_k_cu_583471ac_1270214cuda3std6ranges3__45__cpo8distanceE:
	.zero		1
	.type		_ZN41_INTERNAL_8e469589_4_k_cu_583471ac_1270216thrust24THRUST_300001_SM_1000_NS12placeholders2_6E,@object
	.size		_ZN41_INTERNAL_8e469589_4_k_cu_583471ac_1270216thrust24THRUST_300001_SM_1000_NS12placeholders2_6E,(_ZN41_INTERNAL_8e469589_4_k_cu_583471ac_1270214cuda3std3__45__cpo4cendE - _ZN41_INTERNAL_8e469589_4_k_cu_583471ac_1270216thrust24THRUST_300001_SM_1000_NS12placeholders2_6E)
_ZN41_INTERNAL_8e469589_4_k_cu_583471ac_1270216thrust24THRUST_300001_SM_1000_NS12placeholders2_6E:
	.zero		1
	.type		_ZN41_INTERNAL_8e469589_4_k_cu_583471ac_1270214cuda3std3__45__cpo4cendE,@object
	.size		_ZN41_INTERNAL_8e469589_4_k_cu_583471ac_1270214cuda3std3__45__cpo4cendE,(_ZN41_INTERNAL_8e469589_4_k_cu_583471ac_1270214cuda3std6ranges3__45__cpo4cendE - _ZN41_INTERNAL_8e469589_4_k_cu_583471ac_1270214cuda3std3__45__cpo4cendE)
_ZN41_INTERNAL_8e469589_4_k_cu_583471ac_1270214cuda3std3__45__cpo4cendE:
	.zero		1
	.type		_ZN41_INTERNAL_8e469589_4_k_cu_583471ac_1270214cuda3std6ranges3__45__cpo4cendE,@object
	.size		_ZN41_INTERNAL_8e469589_4_k_cu_583471ac_1270214cuda3std6ranges3__45__cpo4cendE,(_ZN41_INTERNAL_8e469589_4_k_cu_583471ac_1270214cuda3std3__420unreachable_sentinelE - _ZN41_INTERNAL_8e469589_4_k_cu_583471ac_1270214cuda3std6ranges3__45__cpo4cendE)
_ZN41_INTERNAL_8e469589_4_k_cu_583471ac_1270214cuda3std6ranges3__45__cpo4cendE:
	.zero		1
	.type		_ZN41_INTERNAL_8e469589_4_k_cu_583471ac_1270214cuda3std3__420unreachable_sentinelE,@object
	.size		_ZN41_INTERNAL_8e469589_4_k_cu_583471ac_1270214cuda3std3__420unreachable_sentinelE,(_ZN41_INTERNAL_8e469589_4_k_cu_583471ac_1270214cuda3std6ranges3__45__cpo5ssizeE - _ZN41_INTERNAL_8e469589_4_k_cu_583471ac_1270214cuda3std3__420unreachable_sentinelE)
_ZN41_INTERNAL_8e469589_4_k_cu_583471ac_1270214cuda3std3__420unreachable_sentinelE:
	.zero		1
	.type		_ZN41_INTERNAL_8e469589_4_k_cu_583471ac_1270214cuda3std6ranges3__45__cpo5ssizeE,@object
	.size		_ZN41_INTERNAL_8e469589_4_k_cu_583471ac_1270214cuda3std6ranges3__45__cpo5ssizeE,(_ZN41_INTERNAL_8e469589_4_k_cu_583471ac_1270216thrust24THRUST_300001_SM_1000_NS12placeholders3_10E - _ZN41_INTERNAL_8e469589_4_k_cu_583471ac_1270214cuda3std6ranges3__45__cpo5ssizeE)
_ZN41_INTERNAL_8e469589_4_k_cu_583471ac_1270214cuda3std6ranges3__45__cpo5ssizeE:
	.zero		1
	.type		_ZN41_INTERNAL_8e469589_4_k_cu_583471ac_1270216thrust24THRUST_300001_SM_1000_NS12placeholders3_10E,@object
	.size		_ZN41_INTERNAL_8e469589_4_k_cu_583471ac_1270216thrust24THRUST_300001_SM_1000_NS12placeholders3_10E,(_ZN41_INTERNAL_8e469589_4_k_cu_583471ac_1270214cuda3std3__45__cpo5crendE - _ZN41_INTERNAL_8e469589_4_k_cu_583471ac_1270216thrust24THRUST_300001_SM_1000_NS12placeholders3_10E)
_ZN41_INTERNAL_8e469589_4_k_cu_583471ac_1270216thrust24THRUST_300001_SM_1000_NS12placeholders3_10E:
	.zero		1
	.type		_ZN41_INTERNAL_8e469589_4_k_cu_583471ac_1270214cuda3std3__45__cpo5crendE,@object
	.size		_ZN41_INTERNAL_8e469589_4_k_cu_583471ac_1270214cuda3std3__45__cpo5crendE,(_ZN41_INTERNAL_8e469589_4_k_cu_583471ac_1270214cuda3std6ranges3__45__cpo4prevE - _ZN41_INTERNAL_8e469589_4_k_cu_583471ac_1270214cuda3std3__45__cpo5crendE)
_ZN41_INTERNAL_8e469589_4_k_cu_583471ac_1270214cuda3std3__45__cpo5crendE:
	.zero		1
	.type		_ZN41_INTERNAL_8e469589_4_k_cu_583471ac_1270214cuda3std6ranges3__45__cpo4prevE,@object
	.size		_ZN41_INTERNAL_8e469589_4_k_cu_583471ac_1270214cuda3std6ranges3__45__cpo4prevE,(_ZN41_INTERNAL_8e469589_4_k_cu_583471ac_1270214cuda3std6ranges3__45__cpo9iter_moveE - _ZN41_INTERNAL_8e469589_4_k_cu_583471ac_1270214cuda3std6ranges3__45__cpo4prevE)
_ZN41_INTERNAL_8e469589_4_k_cu_583471ac_1270214cuda3std6ranges3__45__cpo4prevE:
	.zero		1
	.type		_ZN41_INTERNAL_8e469589_4_k_cu_583471ac_1270214cuda3std6ranges3__45__cpo9iter_moveE,@object
	.size		_ZN41_INTERNAL_8e469589_4_k_cu_583471ac_1270214cuda3std6ranges3__45__cpo9iter_moveE,(_ZN41_INTERNAL_8e469589_4_k_cu_583471ac_1270216thrust24THRUST_300001_SM_1000_NS12placeholders2_2E - _ZN41_INTERNAL_8e469589_4_k_cu_583471ac_1270214cuda3std6ranges3__45__cpo9iter_moveE)
_ZN41_INTERNAL_8e469589_4_k_cu_583471ac_1270214cuda3std6ranges3__45__cpo9iter_moveE:
	.zero		1
	.type		_ZN41_INTERNAL_8e469589_4_k_cu_583471ac_1270216thrust24THRUST_300001_SM_1000_NS12placeholders2_2E,@object
	.size		_ZN41_INTERNAL_8e469589_4_k_cu_583471ac_1270216thrust24THRUST_300001_SM_1000_NS12placeholders2_2E,(_ZN41_INTERNAL_8e469589_4_k_cu_583471ac_1270216thrust24THRUST_300001_SM_1000_NS12placeholders2_4E - _ZN41_INTERNAL_8e469589_4_k_cu_583471ac_1270216thrust24THRUST_300001_SM_1000_NS12placeholders2_2E)
_ZN41_INTERNAL_8e469589_4_k_cu_583471ac_1270216thrust24THRUST_300001_SM_1000_NS12placeholders2_2E:
	.zero		1
	.type		_ZN41_INTERNAL_8e469589_4_k_cu_583471ac_1270216thrust24THRUST_300001_SM_1000_NS12placeholders2_4E,@object
	.size		_ZN41_INTERNAL_8e469589_4_k_cu_583471ac_1270216thrust24THRUST_300001_SM_1000_NS12placeholders2_4E,(_ZN41_INTERNAL_8e469589_4_k_cu_583471ac_1270214cuda3std3__45__cpo3endE - _ZN41_INTERNAL_8e469589_4_k_cu_583471ac_1270216thrust24THRUST_300001_SM_1000_NS12placeholders2_4E)
_ZN41_INTERNAL_8e469589_4_k_cu_583471ac_1270216thrust24THRUST_300001_SM_1000_NS12placeholders2_4E:
	.zero		1
	.type		_ZN41_INTERNAL_8e469589_4_k_cu_583471ac_1270214cuda3std3__45__cpo3endE,@object
	.size		_ZN41_INTERNAL_8e469589_4_k_cu_583471ac_1270214cuda3std3__45__cpo3endE,(_ZN41_INTERNAL_8e469589_4_k_cu_583471ac_1270214cuda3std6ranges3__45__cpo3endE - _ZN41_INTERNAL_8e469589_4_k_cu_583471ac_1270214cuda3std3__45__cpo3endE)
_ZN41_INTERNAL_8e469589_4_k_cu_583471ac_1270214cuda3std3__45__cpo3endE:
	.zero		1
	.type		_ZN41_INTERNAL_8e469589_4_k_cu_583471ac_1270214cuda3std6ranges3__45__cpo3endE,@object
	.size		_ZN41_INTERNAL_8e469589_4_k_cu_583471ac_1270214cuda3std6ranges3__45__cpo3endE,(_ZN41_INTERNAL_8e469589_4_k_cu_583471ac_1270214cuda3std3__419piecewise_constructE - _ZN41_INTERNAL_8e469589_4_k_cu_583471ac_1270214cuda3std6ranges3__45__cpo3endE)
_ZN41_INTERNAL_8e469589_4_k_cu_583471ac_1270214cuda3std6ranges3__45__cpo3endE:
	.zero		1
	.type		_ZN41_INTERNAL_8e469589_4_k_cu_583471ac_1270214cuda3std3__419piecewise_constructE,@object
	.size		_ZN41_INTERNAL_8e469589_4_k_cu_583471ac_1270214cuda3std3__419piecewise_constructE,(_ZN41_INTERNAL_8e469589_4_k_cu_583471ac_1270214cuda3std6ranges3__45__cpo5cdataE - _ZN41_INTERNAL_8e469589_4_k_cu_583471ac_1270214cuda3std3__419piecewise_constructE)
_ZN41_INTERNAL_8e469589_4_k_cu_583471ac_1270214cuda3std3__419piecewise_constructE:
	.zero		1
	.type		_ZN41_INTERNAL_8e469589_4_k_cu_583471ac_1270214cuda3std6ranges3__45__cpo5cdataE,@object
	.size		_ZN41_INTERNAL_8e469589_4_k_cu_583471ac_1270214cuda3std6ranges3__45__cpo5cdataE,(_ZN41_INTERNAL_8e469589_4_k_cu_583471ac_1270216thrust24THRUST_300001_SM_1000_NS12placeholders2_8E - _ZN41_INTERNAL_8e469589_4_k_cu_583471ac_1270214cuda3std6ranges3__45__cpo5cdataE)
_ZN41_INTERNAL_8e469589_4_k_cu_583471ac_1270214cuda3std6ranges3__45__cpo5cdataE:
	.zero		1
	.type		_ZN41_INTERNAL_8e469589_4_k_cu_583471ac_1270216thrust24THRUST_300001_SM_1000_NS12placeholders2_8E,@object
	.size		_ZN41_INTERNAL_8e469589_4_k_cu_583471ac_1270216thrust24THRUST_300001_SM_1000_NS12placeholders2_8E,(_ZN41_INTERNAL_8e469589_4_k_cu_583471ac_1270214cuda3std3__45__cpo4rendE - _ZN41_INTERNAL_8e469589_4_k_cu_583471ac_1270216thrust24THRUST_300001_SM_1000_NS12placeholders2_8E)
_ZN41_INTERNAL_8e469589_4_k_cu_583471ac_1270216thrust24THRUST_300001_SM_1000_NS12placeholders2_8E:
	.zero		1
	.type		_ZN41_INTERNAL_8e469589_4_k_cu_583471ac_1270214cuda3std3__45__cpo4rendE,@object
	.size		_ZN41_INTERNAL_8e469589_4_k_cu_583471ac_1270214cuda3std3__45__cpo4rendE,(_ZN41_INTERNAL_8e469589_4_k_cu_583471ac_1270214cuda3std6ranges3__45__cpo9iter_swapE - _ZN41_INTERNAL_8e469589_4_k_cu_583471ac_1270214cuda3std3__45__cpo4rendE)
_ZN41_INTERNAL_8e469589_4_k_cu_583471ac_1270214cuda3std3__45__cpo4rendE:
	.zero		1
	.type		_ZN41_INTERNAL_8e469589_4_k_cu_583471ac_1270214cuda3std6ranges3__45__cpo9iter_swapE,@object
	.size		_ZN41_INTERNAL_8e469589_4_k_cu_583471ac_1270214cuda3std6ranges3__45__cpo9iter_swapE,(_ZN41_INTERNAL_8e469589_4_k_cu_583471ac_1270214cuda3std3__48unexpectE - _ZN41_INTERNAL_8e469589_4_k_cu_583471ac_1270214cuda3std6ranges3__45__cpo9iter_swapE)
_ZN41_INTERNAL_8e469589_4_k_cu_583471ac_1270214cuda3std6ranges3__45__cpo9iter_swapE:
	.zero		1
	.type		_ZN41_INTERNAL_8e469589_4_k_cu_583471ac_1270214cuda3std3__48unexpectE,@object
	.size		_ZN41_INTERNAL_8e469589_4_k_cu_583471ac_1270214cuda3std3__48unexpectE,(_ZN41_INTERNAL_8e469589_4_k_cu_583471ac_1270216thrust24THRUST_300001_SM_1000_NS6system6detail10sequential3seqE - _ZN41_INTERNAL_8e469589_4_k_cu_583471ac_1270214cuda3std3__48unexpectE)
_ZN41_INTERNAL_8e469589_4_k_cu_583471ac_1270214cuda3std3__48unexpectE:
	.zero		1
	.type		_ZN41_INTERNAL_8e469589_4_k_cu_583471ac_1270216thrust24THRUST_300001_SM_1000_NS6system6detail10sequential3seqE,@object
	.size		_ZN41_INTERNAL_8e469589_4_k_cu_583471ac_1270216thrust24THRUST_300001_SM_1000_NS6system6detail10sequential3seqE,(.L_29 - _ZN41_INTERNAL_8e469589_4_k_cu_583471ac_1270216thrust24THRUST_300001_SM_1000_NS6system6detail10sequential3seqE)
_ZN41_INTERNAL_8e469589_4_k_cu_583471ac_1270216thrust24THRUST_300001_SM_1000_NS6system6detail10sequential3seqE:
	.zero		1
.L_29:


//--------------------- .nv.constant0._ZN3cub18CUB_300001_SM_10006detail11EmptyKernelIvEEvv --------------------------
	.section	.nv.constant0._ZN3cub18CUB_300001_SM_10006detail11EmptyKernelIvEEvv,"a",@progbits
	.sectionflags	@""
	.align	4
.nv.constant0._ZN3cub18CUB_300001_SM_10006detail11EmptyKernelIvEEvv:
	.zero		896


//--------------------- SYMBOLS --------------------------

	.type		.nv.reservedSmem.offset0,@object
	.size		.nv.reservedSmem.offset0,0x4
